//
// Generated by NVIDIA NVVM Compiler
//
// Compiler Build ID: CL-36424714
// Cuda compilation tools, release 13.0, V13.0.88
// Based on NVVM 20.0.0
//

.version 9.0
.target sm_100
.address_size 64

	// .globl	_Z4testPfmii
.extern .func  (.param .b32 func_retval0) vprintf
(
	.param .b64 vprintf_param_0,
	.param .b64 vprintf_param_1
)
;
.global .align 1 .b8 $str[13] = {37, 100, 9, 37, 100, 9, 37, 100, 9, 37, 100, 10};

.visible .entry _Z4testPfmii(
	.param .u64 .ptr .align 1 _Z4testPfmii_param_0,
	.param .u64 _Z4testPfmii_param_1,
	.param .u32 _Z4testPfmii_param_2,
	.param .u32 _Z4testPfmii_param_3
)
{
	.local .align 16 .b8 	__local_depot0[16];
	.reg .b64 	%SP;
	.reg .b64 	%SPL;
	.reg .b32 	%r<8>;
	.reg .b32 	%f<2>;
	.reg .b64 	%rd<10>;

	mov.u64 	%SPL, __local_depot0;
	cvta.local.u64 	%SP, %SPL;
	ld.param.u64 	%rd1, [_Z4testPfmii_param_0];
	ld.param.u64 	%rd2, [_Z4testPfmii_param_1];
	cvta.to.global.u64 	%rd3, %rd1;
	add.u64 	%rd4, %SP, 0;
	add.u64 	%rd5, %SPL, 0;
	mov.u32 	%r1, %ctaid.x;
	mov.u32 	%r2, %tid.x;
	mov.u32 	%r3, %ctaid.y;
	mov.u32 	%r4, %tid.y;
	st.local.v4.u32 	[%rd5], {%r1, %r2, %r3, %r4};
	mov.u64 	%rd6, $str;
	cvta.global.u64 	%rd7, %rd6;
	{ // callseq 0, 0
	.param .b64 param0;
	st.param.b64 	[param0], %rd7;
	.param .b64 param1;
	st.param.b64 	[param1], %rd4;
	.param .b32 retval0;
	call.uni (retval0), 
	vprintf, 
	(
	param0, 
	param1
	);
	ld.param.b32 	%r5, [retval0];
	} // callseq 0
	cvt.u64.u32 	%rd8, %r1;
	mad.lo.s64 	%rd9, %rd2, %rd8, %rd3;
	add.s32 	%r7, %r1, 1000000;
	cvt.rn.f32.u32 	%f1, %r7;
	st.global.f32 	[%rd9], %f1;
	ret;

}


// ===== COMPILED SASS (sm_100) =====

	.target	sm_100

	.elftype	@"ET_EXEC"


//--------------------- .note.nv.tkinfo           --------------------------
	.section	.note.nv.tkinfo,"",@"SHT_NOTE"
	.sectionflags	@"SHF_NOTE_NV_TKINFO"
	.tkinfo
        /*0018*/ 	.word	0x00000002
        /*0030*/ 	.string	""
        /*0030*/ 	.string	"ptxas"
        /*0030*/ 	.string	"Cuda compilation tools, release 13.0, V13.0.88"
        /*0030*/ 	.string	"Build cuda_13.0.r13.0/compiler.36424714_0"
        /*0030*/ 	.string	"-arch sm_100 -m 64 "



//--------------------- .note.nv.cuinfo           --------------------------
	.section	.note.nv.cuinfo,"",@"SHT_NOTE"
	.sectionflags	@"SHF_NOTE_NV_CUINFO"
        /*0018*/ 	.short	0x0002
        /*001a*/ 	.short	0x0064
        /*001c*/ 	.short	0x0082
	.zero		2


//--------------------- .nv.info                  --------------------------
	.section	.nv.info,"",@"SHT_CUDA_INFO"
	.align	4


	//----- nvinfo : EIATTR_REGCOUNT
	.align		4
        /*0000*/ 	.byte	0x04, 0x2f
        /*0002*/ 	.short	(.L_2 - .L_1)
	.align		4
.L_1:
        /*0004*/ 	.word	index@(_Z4testPfmii)
        /*0008*/ 	.word	0x00000018


	//----- nvinfo : EIATTR_FRAME_SIZE
	.align		4
.L_2:
        /*000c*/ 	.byte	0x04, 0x11
        /*000e*/ 	.short	(.L_4 - .L_3)
	.align		4
.L_3:
        /*0010*/ 	.word	index@(_Z4testPfmii)
        /*0014*/ 	.word	0x00000010


	//----- nvinfo : EIATTR_MIN_STACK_SIZE
	.align		4
.L_4:
        /*0018*/ 	.byte	0x04, 0x12
        /*001a*/ 	.short	(.L_6 - .L_5)
	.align		4
.L_5:
        /*001c*/ 	.word	index@(_Z4testPfmii)
        /*0020*/ 	.word	0x00000010
.L_6:


//--------------------- .nv.compat                --------------------------
	.section	.nv.compat,"",@"SHT_CUDA_COMPAT_INFO"
	.align	4
        /*0000*/ 	.byte	0x02, 0x09, 0x00, 0x00, 0x02, 0x02, 0x01, 0x00, 0x02, 0x05, 0x05, 0x00, 0x03, 0x07, 0x01, 0x01
        /*0010*/ 	.byte	0x02, 0x03, 0x00, 0x00, 0x02, 0x06, 0x01, 0x00, 0x04, 0x0b, 0x08, 0x00, 0x09, 0x00, 0x00, 0x00
        /*0020*/ 	.byte	0x00, 0x00, 0x00, 0x00


//--------------------- .nv.info._Z4testPfmii     --------------------------
	.section	.nv.info._Z4testPfmii,"",@"SHT_CUDA_INFO"
	.sectionflags	@""
	.align	4


	//----- nvinfo : EIATTR_CUDA_API_VERSION
	.align		4
        /*0000*/ 	.byte	0x04, 0x37
        /*0002*/ 	.short	(.L_8 - .L_7)
.L_7:
        /*0004*/ 	.word	0x00000082


	//----- nvinfo : EIATTR_KPARAM_INFO
	.align		4
.L_8:
        /*0008*/ 	.byte	0x04, 0x17
        /*000a*/ 	.short	(.L_10 - .L_9)
.L_9:
        /*000c*/ 	.word	0x00000000
        /*0010*/ 	.short	0x0003
        /*0012*/ 	.short	0x0014
        /*0014*/ 	.byte	0x00, 0xf0, 0x11, 0x00


	//----- nvinfo : EIATTR_KPARAM_INFO
	.align		4
.L_10:
        /*0018*/ 	.byte	0x04, 0x17
        /*001a*/ 	.short	(.L_12 - .L_11)
.L_11:
        /*001c*/ 	.word	0x00000000
        /*0020*/ 	.short	0x0002
        /*0022*/ 	.short	0x0010
        /*0024*/ 	.byte	0x00, 0xf0, 0x11, 0x00


	//----- nvinfo : EIATTR_KPARAM_INFO
	.align		4
.L_12:
        /*0028*/ 	.byte	0x04, 0x17
        /*002a*/ 	.short	(.L_14 - .L_13)
.L_13:
        /*002c*/ 	.word	0x00000000
        /*0030*/ 	.short	0x0001
        /*0032*/ 	.short	0x0008
        /*0034*/ 	.byte	0x00, 0xf0, 0x21, 0x00


	//----- nvinfo : EIATTR_KPARAM_INFO
	.align		4
.L_14:
        /*0038*/ 	.byte	0x04, 0x17
        /*003a*/ 	.short	(.L_16 - .L_15)
.L_15:
        /*003c*/ 	.word	0x00000000
        /*0040*/ 	.short	0x0000
        /*0042*/ 	.short	0x0000
        /*0044*/ 	.byte	0x00, 0xf5, 0x21, 0x00


	//----- nvinfo : EIATTR_SPARSE_MMA_MASK
	.align		4
.L_16:
        /*0048*/ 	.byte	0x03, 0x50
        /*004a*/ 	.short	0x0000


	//----- nvinfo : EIATTR_MAXREG_COUNT
	.align		4
        /*004c*/ 	.byte	0x03, 0x1b
        /*004e*/ 	.short	0x00ff


	//----- nvinfo : EIATTR_EXTERNS
	.align		4
        /*0050*/ 	.byte	0x04, 0x0f
        /*0052*/ 	.short	(.L_18 - .L_17)


	//   ....[0]....
	.align		4
.L_17:
        /*0054*/ 	.word	index@(vprintf)


	//----- nvinfo : EIATTR_MERCURY_ISA_VERSION
	.align		4
.L_18:
        /*0058*/ 	.byte	0x03, 0x5f
        /*005a*/ 	.short	0x0101


	//----- nvinfo : EIATTR_VRC_CTA_INIT_COUNT
	.align		4
        /*005c*/ 	.byte	0x02, 0x4a
	.zero		1
	.zero		1


	//----- nvinfo : EIATTR_SYSCALL_OFFSETS
	.align		4
        /*0060*/ 	.byte	0x04, 0x46
        /*0062*/ 	.short	(.L_20 - .L_19)


	//   ....[0]....
.L_19:
        /*0064*/ 	.word	0x00000120


	//----- nvinfo : EIATTR_EXIT_INSTR_OFFSETS
	.align		4
.L_20:
        /*0068*/ 	.byte	0x04, 0x1c
        /*006a*/ 	.short	(.L_22 - .L_21)


	//   ....[0]....
.L_21:
        /*006c*/ 	.word	0x000001a0


	//----- nvinfo : EIATTR_CBANK_PARAM_SIZE
	.align		4
.L_22:
        /*0070*/ 	.byte	0x03, 0x19
        /*0072*/ 	.short	0x0018


	//----- nvinfo : EIATTR_PARAM_CBANK
	.align		4
        /*0074*/ 	.byte	0x04, 0x0a
        /*0076*/ 	.short	(.L_24 - .L_23)
	.align		4
.L_23:
        /*0078*/ 	.word	index@(.nv.constant0._Z4testPfmii)
        /*007c*/ 	.short	0x0380
        /*007e*/ 	.short	0x0018


	//----- nvinfo : EIATTR_SW_WAR
	.align		4
.L_24:
        /*0080*/ 	.byte	0x04, 0x36
        /*0082*/ 	.short	(.L_26 - .L_25)
.L_25:
        /*0084*/ 	.word	0x00000008
.L_26:


//--------------------- .nv.callgraph             --------------------------
	.section	.nv.callgraph,"",@"SHT_CUDA_CALLGRAPH"
	.align	4
	.sectionentsize	8
	.align		4
        /*0000*/ 	.word	0x00000000
	.align		4
        /*0004*/ 	.word	0xffffffff
	.align		4
        /*0008*/ 	.word	index@(_Z4testPfmii)
	.align		4
        /*000c*/ 	.word	index@(vprintf)
	.align		4
        /*0010*/ 	.word	0x00000000
	.align		4
        /*0014*/ 	.word	0xfffffffe
	.align		4
        /*0018*/ 	.word	0x00000000
	.align		4
        /*001c*/ 	.word	0xfffffffd
	.align		4
        /*0020*/ 	.word	0x00000000
	.align		4
        /*0024*/ 	.word	0xfffffffc


//--------------------- .nv.constant4             --------------------------
	.section	.nv.constant4,"a",@progbits
	.align	8
	.align		8
.nv.constant4:
        /*0000*/ 	.dword	vprintf
	.align		8
        /*0008*/ 	.dword	$str


//--------------------- .text._Z4testPfmii        --------------------------
	.section	.text._Z4testPfmii,"ax",@progbits
	.align	128
        .global         _Z4testPfmii
        .type           _Z4testPfmii,@function
        .size           _Z4testPfmii,(.L_x_2 - _Z4testPfmii)
        .other          _Z4testPfmii,@"STO_CUDA_ENTRY STV_DEFAULT"
_Z4testPfmii:
.text._Z4testPfmii:
[----:B------:R-:W0:Y:S01]  /*0000*/  LDC R1, c[0x0][0x37c] ;  /* 0x0000df00ff017b82 */ /* 0x000e220000000800 */
[----:B------:R-:W1:Y:S01]  /*0010*/  S2R R16, SR_CTAID.X ;  /* 0x0000000000107919 */ /* 0x000e620000002500 */
[----:B0-----:R-:W-:Y:S01]  /*0020*/  VIADD R1, R1, 0xfffffff0 ;  /* 0xfffffff001017836 */ /* 0x001fe20000000000 */
[----:B------:R-:W-:Y:S01]  /*0030*/  MOV R0, 0x0 ;  /* 0x0000000000007802 */ /* 0x000fe20000000f00 */
[----:B------:R-:W0:Y:S01]  /*0040*/  LDCU UR4, c[0x0][0x2f8] ;  /* 0x00005f00ff0477ac */ /* 0x000e220008000800 */
[----:B------:R-:W1:Y:S03]  /*0050*/  S2R R17, SR_TID.X ;  /* 0x0000000000117919 */ /* 0x000e660000002100 */
[----:B------:R2:W3:Y:S01]  /*0060*/  LDC.64 R2, c[0x4][R0] ;  /* 0x0100000000027b82 */ /* 0x0004e20000000a00 */
[----:B------:R-:W4:Y:S01]  /*0070*/  LDCU.64 UR6, c[0x4][0x8] ;  /* 0x01000100ff0677ac */ /* 0x000f220008000a00 */
[----:B------:R-:W1:Y:S01]  /*0080*/  S2R R18, SR_CTAID.Y ;  /* 0x0000000000127919 */ /* 0x000e620000002600 */
[----:B------:R-:W5:Y:S01]  /*0090*/  LDCU UR5, c[0x0][0x2fc] ;  /* 0x00005f80ff0577ac */ /* 0x000f620008000800 */
[----:B------:R-:W1:Y:S01]  /*00a0*/  S2R R19, SR_TID.Y ;  /* 0x0000000000137919 */ /* 0x000e620000002200 */
[----:B------:R-:W1:Y:S01]  /*00b0*/  LDCU.64 UR36, c[0x0][0x358] ;  /* 0x00006b00ff2477ac */ /* 0x000e620008000a00 */
[----:B0-----:R-:W-:-:S02]  /*00c0*/  IADD3 R6, P0, PT, R1, UR4, RZ ;  /* 0x0000000401067c10 */ /* 0x001fc4000ff1e0ff */
[----:B----4-:R-:W-:Y:S01]  /*00d0*/  MOV R4, UR6 ;  /* 0x0000000600047c02 */ /* 0x010fe20008000f00 */
[----:B------:R-:W-:Y:S01]  /*00e0*/  IMAD.U32 R5, RZ, RZ, UR7 ;  /* 0x00000007ff057e24 */ /* 0x000fe2000f8e00ff */
[----:B-----5:R-:W-:Y:S01]  /*00f0*/  IADD3.X R7, PT, PT, RZ, UR5, RZ, P0, !PT ;  /* 0x00000005ff077c10 */ /* 0x020fe200087fe4ff */
[----:B-1----:R2:W-:Y:S08]  /*0100*/  STL.128 [R1], R16 ;  /* 0x0000001001007387 */ /* 0x0025f00000100c00 */
[----:B------:R-:W-:-:S07]  /*0110*/  LEPC R20, `(.L_x_0) ;  /* 0x000000001014794e */ /* 0x000fce0000000000 */
[----:B--23--:R-:W-:Y:S05]  /*0120*/  CALL.ABS.NOINC R2 ;  /* 0x0000000002007343 */ /* 0x00cfea0003c00000 */
.L_x_0:
[----:B------:R-:W0:Y:S01]  /*0130*/  LDC.64 R2, c[0x0][0x380] ;  /* 0x0000e000ff027b82 */ /* 0x000e220000000a00 */
[----:B------:R-:W0:Y:S01]  /*0140*/  LDCU.64 UR4, c[0x0][0x388] ;  /* 0x00007100ff0477ac */ /* 0x000e220008000a00 */
[----:B------:R-:W-:-:S05]  /*0150*/  VIADD R0, R16, 0xf4240 ;  /* 0x000f424010007836 */ /* 0x000fca0000000000 */
[----:B------:R-:W-:Y:S01]  /*0160*/  I2FP.F32.U32 R5, R0 ;  /* 0x0000000000057245 */ /* 0x000fe20000201000 */
[----:B0-----:R-:W-:-:S04]  /*0170*/  IMAD.WIDE.U32 R2, R16, UR4, R2 ;  /* 0x0000000410027c25 */ /* 0x001fc8000f8e0002 */
[----:B------:R-:W-:-:S05]  /*0180*/  IMAD R3, R16, UR5, R3 ;  /* 0x0000000510037c24 */ /* 0x000fca000f8e0203 */
[----:B------:R-:W-:Y:S01]  /*0190*/  STG.E desc[UR36][R2.64], R5 ;  /* 0x0000000502007986 */ /* 0x000fe2000c101924 */
[----:B------:R-:W-:Y:S05]  /*01a0*/  EXIT ;  /* 0x000000000000794d */ /* 0x000fea0003800000 */
.L_x_1:
[----:B------:R-:W-:-:S00]  /*01b0*/  BRA `(.L_x_1) ;  /* 0xfffffffc00fc7947 */ /* 0x000fc0000383ffff */
[----:B------:R-:W-:-:S00]  /*01c0*/  NOP ;  /* 0x0000000000007918 */ /* 0x000fc00000000000 */
        /* <DEDUP_REMOVED lines=11> */
.L_x_2:


//--------------------- .nv.global.init           --------------------------
	.section	.nv.global.init,"aw",@progbits
.nv.global.init:
	.type		$str,@object
	.size		$str,(.L_0 - $str)
$str:
        /*0000*/ 	.byte	0x25, 0x64, 0x09, 0x25, 0x64, 0x09, 0x25, 0x64, 0x09, 0x25, 0x64, 0x0a, 0x00
.L_0:


//--------------------- .nv.shared.reserved.0     --------------------------
	.section	.nv.shared.reserved.0,"aw",@nobits
	.weak		__nv_reservedSMEM_offset_0_alias
	.size		__nv_reservedSMEM_offset_0_alias, 0, 64
	.other		__nv_reservedSMEM_offset_0_alias,@"STO_CUDA_RESERVED_SHARED STV_DEFAULT"
__nv_reservedSMEM_offset_0_alias:
	.zero		0
	.zero		64


//--------------------- .nv.constant0._Z4testPfmii --------------------------
	.section	.nv.constant0._Z4testPfmii,"a",@progbits
	.sectionflags	@""
	.align	4
.nv.constant0._Z4testPfmii:
	.zero		920


//--------------------- SYMBOLS --------------------------

	.type		.nv.reservedSmem.offset0,@object
	.size		.nv.reservedSmem.offset0,0x4
	.type		vprintf,@function
